	.headerflags	@"EF_CUDA_TEXMODE_UNIFIED EF_CUDA_64BIT_ADDRESS EF_CUDA_ACCELERATORS EF_CUDA_SM90 EF_CUDA_VIRTUAL_SM(EF_CUDA_SM90)"
	.elftype	@"ET_EXEC"


//--------------------- .nv.info                  --------------------------
	.section	.nv.info,"",@"SHT_CUDA_INFO"
	.align	4


	//----- nvinfo : EIATTR_REGCOUNT
	.align		4
        /*0000*/ 	.byte	0x04, 0x2f
        /*0002*/ 	.short	(.L_3 - .L_2)
	.align		4
.L_2:
        /*0004*/ 	.word	index@(triton_poi_fused__native_batch_norm_legit_no_training_hardtanh_29)
        /*0008*/ 	.word	0x00000010


	//----- nvinfo : EIATTR_MIN_STACK_SIZE
	.align		4
.L_3:
        /*000c*/ 	.byte	0x04, 0x12
        /*000e*/ 	.short	(.L_5 - .L_4)
	.align		4
.L_4:
        /*0010*/ 	.word	index@(triton_poi_fused__native_batch_norm_legit_no_training_hardtanh_29)
        /*0014*/ 	.word	0x00000000


	//----- nvinfo : EIATTR_FRAME_SIZE
	.align		4
.L_5:
        /*0018*/ 	.byte	0x04, 0x11
        /*001a*/ 	.short	(.L_7 - .L_6)
	.align		4
.L_6:
        /*001c*/ 	.word	index@(triton_poi_fused__native_batch_norm_legit_no_training_hardtanh_29)
        /*0020*/ 	.word	0x00000000


	//----- nvinfo : EIATTR_MIN_STACK_SIZE
	.align		4
.L_7:
        /*0024*/ 	.byte	0x04, 0x12
        /*0026*/ 	.short	(.L_9 - .L_8)
	.align		4
.L_8:
        /*0028*/ 	.word	index@(triton_poi_fused__native_batch_norm_legit_no_training_hardtanh_29)
        /*002c*/ 	.word	0x00000000
.L_9:


//--------------------- .nv.info.triton_poi_fused__native_batch_norm_legit_no_training_hardtanh_29 --------------------------
	.section	.nv.info.triton_poi_fused__native_batch_norm_legit_no_training_hardtanh_29,"",@"SHT_CUDA_INFO"
	.sectionflags	@""
	.align	4


	//----- nvinfo : EIATTR_CUDA_API_VERSION
	.align		4
        /*0000*/ 	.byte	0x04, 0x37
        /*0002*/ 	.short	(.L_11 - .L_10)
.L_10:
        /*0004*/ 	.word	0x0000007c


	//----- nvinfo : EIATTR_KPARAM_INFO
	.align		4
.L_11:
        /*0008*/ 	.byte	0x04, 0x17
        /*000a*/ 	.short	(.L_13 - .L_12)
.L_12:
        /*000c*/ 	.word	0x00000000
        /*0010*/ 	.short	0x0006
        /*0012*/ 	.short	0x0030
        /*0014*/ 	.byte	0x00, 0xf0, 0x11, 0x00


	//----- nvinfo : EIATTR_KPARAM_INFO
	.align		4
.L_13:
        /*0018*/ 	.byte	0x04, 0x17
        /*001a*/ 	.short	(.L_15 - .L_14)
.L_14:
        /*001c*/ 	.word	0x00000000
        /*0020*/ 	.short	0x0005
        /*0022*/ 	.short	0x0028
        /*0024*/ 	.byte	0x00, 0xf4, 0x21, 0x00


	//----- nvinfo : EIATTR_KPARAM_INFO
	.align		4
.L_15:
        /*0028*/ 	.byte	0x04, 0x17
        /*002a*/ 	.short	(.L_17 - .L_16)
.L_16:
        /*002c*/ 	.word	0x00000000
        /*0030*/ 	.short	0x0004
        /*0032*/ 	.short	0x0020
        /*0034*/ 	.byte	0x00, 0xf4, 0x21, 0x00


	//----- nvinfo : EIATTR_KPARAM_INFO
	.align		4
.L_17:
        /*0038*/ 	.byte	0x04, 0x17
        /*003a*/ 	.short	(.L_19 - .L_18)
.L_18:
        /*003c*/ 	.word	0x00000000
        /*0040*/ 	.short	0x0003
        /*0042*/ 	.short	0x0018
        /*0044*/ 	.byte	0x00, 0xf4, 0x21, 0x00


	//----- nvinfo : EIATTR_KPARAM_INFO
	.align		4
.L_19:
        /*0048*/ 	.byte	0x04, 0x17
        /*004a*/ 	.short	(.L_21 - .L_20)
.L_20:
        /*004c*/ 	.word	0x00000000
        /*0050*/ 	.short	0x0002
        /*0052*/ 	.short	0x0010
        /*0054*/ 	.byte	0x00, 0xf4, 0x21, 0x00


	//----- nvinfo : EIATTR_KPARAM_INFO
	.align		4
.L_21:
        /*0058*/ 	.byte	0x04, 0x17
        /*005a*/ 	.short	(.L_23 - .L_22)
.L_22:
        /*005c*/ 	.word	0x00000000
        /*0060*/ 	.short	0x0001
        /*0062*/ 	.short	0x0008
        /*0064*/ 	.byte	0x00, 0xf4, 0x21, 0x00


	//----- nvinfo : EIATTR_KPARAM_INFO
	.align		4
.L_23:
        /*0068*/ 	.byte	0x04, 0x17
        /*006a*/ 	.short	(.L_25 - .L_24)
.L_24:
        /*006c*/ 	.word	0x00000000
        /*0070*/ 	.short	0x0000
        /*0072*/ 	.short	0x0000
        /*0074*/ 	.byte	0x00, 0xf4, 0x21, 0x00


	//----- nvinfo : EIATTR_SPARSE_MMA_MASK
	.align		4
.L_25:
        /*0078*/ 	.byte	0x03, 0x50
        /*007a*/ 	.short	0x0000


	//----- nvinfo : EIATTR_MAXREG_COUNT
	.align		4
        /*007c*/ 	.byte	0x03, 0x1b
        /*007e*/ 	.short	0x00ff


	//----- nvinfo : EIATTR_EXIT_INSTR_OFFSETS
	.align		4
        /*0080*/ 	.byte	0x04, 0x1c
        /*0082*/ 	.short	(.L_27 - .L_26)


	//   ....[0]....
.L_26:
        /*0084*/ 	.word	0x000003b0


	//----- nvinfo : EIATTR_REQNTID
	.align		4
.L_27:
        /*0088*/ 	.byte	0x04, 0x10
        /*008a*/ 	.short	(.L_29 - .L_28)
.L_28:
        /*008c*/ 	.word	0x00000080
        /*0090*/ 	.word	0x00000001
        /*0094*/ 	.word	0x00000001


	//----- nvinfo : EIATTR_CBANK_PARAM_SIZE
	.align		4
.L_29:
        /*0098*/ 	.byte	0x03, 0x19
        /*009a*/ 	.short	0x0034


	//----- nvinfo : EIATTR_PARAM_CBANK
	.align		4
        /*009c*/ 	.byte	0x04, 0x0a
        /*009e*/ 	.short	(.L_31 - .L_30)
	.align		4
.L_30:
        /*00a0*/ 	.word	index@(.nv.constant0.triton_poi_fused__native_batch_norm_legit_no_training_hardtanh_29)
        /*00a4*/ 	.short	0x0210
        /*00a6*/ 	.short	0x0034


	//----- nvinfo : EIATTR_SW_WAR
	.align		4
.L_31:
        /*00a8*/ 	.byte	0x04, 0x36
        /*00aa*/ 	.short	(.L_33 - .L_32)
.L_32:
        /*00ac*/ 	.word	0x00000008
.L_33:


//--------------------- .nv.callgraph             --------------------------
	.section	.nv.callgraph,"",@"SHT_CUDA_CALLGRAPH"
	.align	4
	.sectionentsize	8
	.align		4
        /*0000*/ 	.word	0x00000000
	.align		4
        /*0004*/ 	.word	0xffffffff
	.align		4
        /*0008*/ 	.word	0x00000000
	.align		4
        /*000c*/ 	.word	0xfffffffe
	.align		4
        /*0010*/ 	.word	0x00000000
	.align		4
        /*0014*/ 	.word	0xfffffffd
	.align		4
        /*0018*/ 	.word	0x00000000
	.align		4
        /*001c*/ 	.word	0xfffffffc


//--------------------- .nv.constant4             --------------------------
	.section	.nv.constant4,"a",@progbits
	.align	8
	.align		8
.nv.constant4:
        /*0000*/ 	.dword	_$_str
	.align		8
        /*0008*/ 	.dword	_$_str_$_2


//--------------------- .text.triton_poi_fused__native_batch_norm_legit_no_training_hardtanh_29 --------------------------
	.section	.text.triton_poi_fused__native_batch_norm_legit_no_training_hardtanh_29,"ax",@progbits
	.align	128
        .global         triton_poi_fused__native_batch_norm_legit_no_training_hardtanh_29
        .type           triton_poi_fused__native_batch_norm_legit_no_training_hardtanh_29,@function
        .size           triton_poi_fused__native_batch_norm_legit_no_training_hardtanh_29,(.L_x_1 - triton_poi_fused__native_batch_norm_legit_no_training_hardtanh_29)
        .other          triton_poi_fused__native_batch_norm_legit_no_training_hardtanh_29,@"STO_CUDA_ENTRY STV_DEFAULT"
triton_poi_fused__native_batch_norm_legit_no_training_hardtanh_29:
.text.triton_poi_fused__native_batch_norm_legit_no_training_hardtanh_29:
[----:B------:R-:W-:Y:S01]  /*0000*/  LDC R1, c[0x0][0x28] ;  /* 0x00000a00ff017b82 */ /* 0x000fe20000000800 */
[----:B------:R-:W1:Y:S07]  /*0010*/  S2R R0, SR_TID.X ;  /* 0x0000000000007919 */ /* 0x000e6e0000002100 */
[----:B------:R-:W2:Y:S01]  /*0020*/  LDC.64 R6, c[0x0][0x220] ;  /* 0x00008800ff067b82 */ /* 0x000ea20000000a00 */
[----:B------:R-:W-:Y:S01]  /*0030*/  ULDC.64 UR4, c[0x0][0x208] ;  /* 0x0000820000047ab9 */ /* 0x000fe20000000a00 */
[----:B------:R-:W3:Y:S06]  /*0040*/  S2R R5, SR_CTAID.X ;  /* 0x0000000000057919 */ /* 0x000eec0000002500 */
[----:B------:R-:W4:Y:S08]  /*0050*/  LDC.64 R8, c[0x0][0x228] ;  /* 0x00008a00ff087b82 */ /* 0x000f300000000a00 */
[----:B------:R-:W5:Y:S01]  /*0060*/  LDC.64 R10, c[0x0][0x230] ;  /* 0x00008c00ff0a7b82 */ /* 0x000f620000000a00 */
[----:B-1----:R-:W-:Y:S01]  /*0070*/  IMAD.SHL.U32 R0, R0, 0x2, RZ ;  /* 0x0000000200007824 */ /* 0x002fe200078e00ff */
[----:B---3--:R-:W-:-:S04]  /*0080*/  SHF.R.S32.HI R3, RZ, 0x17, R5 ;  /* 0x00000017ff037819 */ /* 0x008fc80000011405 */
[----:B------:R-:W-:Y:S02]  /*0090*/  LOP3.LUT R0, R0, 0xfe, RZ, 0xc0, !PT ;  /* 0x000000fe00007812 */ /* 0x000fe400078ec0ff */
[----:B------:R-:W-:-:S03]  /*00a0*/  SGXT R3, R3, 0x1 ;  /* 0x000000010303781a */ /* 0x000fc60000000200 */
[----:B------:R-:W-:Y:S02]  /*00b0*/  IMAD R0, R5, 0x100, R0 ;  /* 0x0000010005007824 */ /* 0x000fe400078e0200 */
[----:B------:R-:W1:Y:S03]  /*00c0*/  LDC.64 R4, c[0x0][0x218] ;  /* 0x00008600ff047b82 */ /* 0x000e660000000a00 */
[----:B------:R-:W-:-:S04]  /*00d0*/  LEA.HI R3, R3, R0, RZ, 0x6 ;  /* 0x0000000003037211 */ /* 0x000fc800078f30ff */
[----:B------:R-:W-:-:S04]  /*00e0*/  SHF.R.S32.HI R3, RZ, 0x6, R3 ;  /* 0x00000006ff037819 */ /* 0x000fc80000011403 */
[----:B------:R-:W-:-:S04]  /*00f0*/  LEA.HI R2, R3, R3, RZ, 0x7 ;  /* 0x0000000303027211 */ /* 0x000fc800078f38ff */
[----:B------:R-:W-:-:S04]  /*0100*/  LOP3.LUT R2, R2, 0xffffff80, RZ, 0xc0, !PT ;  /* 0xffffff8002027812 */ /* 0x000fc800078ec0ff */
[----:B------:R-:W-:Y:S02]  /*0110*/  IADD3 R13, R3, -R2, RZ ;  /* 0x80000002030d7210 */ /* 0x000fe40007ffe0ff */
[----:B------:R-:W3:Y:S03]  /*0120*/  LDC.64 R2, c[0x0][0x210] ;  /* 0x00008400ff027b82 */ /* 0x000ee60000000a00 */
[----:B--2---:R-:W-:-:S06]  /*0130*/  IMAD.WIDE R6, R13, 0x4, R6 ;  /* 0x000000040d067825 */ /* 0x004fcc00078e0206 */
[----:B------:R-:W2:Y:S01]  /*0140*/  LDG.E.EL R6, desc[UR4][R6.64] ;  /* 0x0000000406067981 */ /* 0x000ea2000c2e1900 */
[----:B-1----:R-:W-:-:S06]  /*0150*/  IMAD.WIDE R4, R13, 0x4, R4 ;  /* 0x000000040d047825 */ /* 0x002fcc00078e0204 */
[----:B------:R-:W2:Y:S01]  /*0160*/  LDG.E.EL R4, desc[UR4][R4.64] ;  /* 0x0000000404047981 */ /* 0x000ea2000c2e1900 */
[----:B---3--:R-:W-:-:S06]  /*0170*/  IMAD.WIDE R2, R0, 0x4, R2 ;  /* 0x0000000400027825 */ /* 0x008fcc00078e0202 */
[----:B------:R-:W3:Y:S01]  /*0180*/  LDG.E.64 R2, desc[UR4][R2.64] ;  /* 0x0000000402027981 */ /* 0x000ee2000c1e1b00 */
[----:B----4-:R-:W-:-:S04]  /*0190*/  IMAD.WIDE R8, R13, 0x4, R8 ;  /* 0x000000040d087825 */ /* 0x010fc800078e0208 */
[----:B-----5:R-:W-:Y:S02]  /*01a0*/  IMAD.WIDE R10, R13, 0x4, R10 ;  /* 0x000000040d0a7825 */ /* 0x020fe400078e020a */
[----:B------:R-:W4:Y:S04]  /*01b0*/  LDG.E.EL R8, desc[UR4][R8.64] ;  /* 0x0000000408087981 */ /* 0x000f28000c2e1900 */
[----:B------:R-:W4:Y:S01]  /*01c0*/  LDG.E.EL R11, desc[UR4][R10.64] ;  /* 0x000000040a0b7981 */ /* 0x000f22000c2e1900 */
[----:B------:R-:W-:Y:S02]  /*01d0*/  IMAD.MOV.U32 R12, RZ, RZ, 0x3e800000 ;  /* 0x3e800000ff0c7424 */ /* 0x000fe400078e00ff */
[----:B--2---:R-:W-:-:S04]  /*01e0*/  FADD R6, R6, 9.9999997473787516356e-06 ;  /* 0x3727c5ac06067421 */ /* 0x004fc80000000000 */
[----:B------:R-:W1:Y:S02]  /*01f0*/  MUFU.SQRT R7, R6 ;  /* 0x0000000600077308 */ /* 0x000e640000002000 */
[C---:B-1----:R-:W-:Y:S02]  /*0200*/  FSETP.GT.AND P0, PT, R7.reuse, 8.50705917302346158658e+37, PT ;  /* 0x7e8000000700780b */ /* 0x042fe40003f04000 */
[----:B------:R-:W-:-:S11]  /*0210*/  FSETP.GEU.AND P1, PT, R7, 1.175494350822287508e-38, PT ;  /* 0x008000000700780b */ /* 0x000fd60003f2e000 */
[----:B------:R-:W-:-:S04]  /*0220*/  @P0 FMUL R7, R7, 0.25 ;  /* 0x3e80000007070820 */ /* 0x000fc80000400000 */
[----:B------:R-:W-:-:S06]  /*0230*/  @!P1 FMUL R7, R7, 16777216 ;  /* 0x4b80000007079820 */ /* 0x000fcc0000400000 */
[----:B------:R-:W1:Y:S01]  /*0240*/  MUFU.RCP R7, R7 ;  /* 0x0000000700077308 */ /* 0x000e620000001000 */
[----:B------:R-:W-:Y:S01]  /*0250*/  FSEL R12, R12, 1, P0 ;  /* 0x3f8000000c0c7808 */ /* 0x000fe20000000000 */
[----:B---3--:R-:W-:-:S04]  /*0260*/  FADD R2, R2, -R4 ;  /* 0x8000000402027221 */ /* 0x008fc80000000000 */
[----:B------:R-:W-:Y:S01]  /*0270*/  @!P1 FMUL R12, R12, 16777216 ;  /* 0x4b8000000c0c9820 */ /* 0x000fe20000400000 */
[----:B------:R-:W-:-:S03]  /*0280*/  FADD R3, R3, -R4 ;  /* 0x8000000403037221 */ /* 0x000fc60000000000 */
[----:B-1----:R-:W-:-:S04]  /*0290*/  FMUL R12, R7, R12 ;  /* 0x0000000c070c7220 */ /* 0x002fc80000400000 */
[-C--:B------:R-:W-:Y:S01]  /*02a0*/  FMUL R4, R2, R12.reuse ;  /* 0x0000000c02047220 */ /* 0x080fe20000400000 */
[----:B------:R-:W-:Y:S02]  /*02b0*/  FMUL R12, R3, R12 ;  /* 0x0000000c030c7220 */ /* 0x000fe40000400000 */
[----:B------:R-:W1:Y:S01]  /*02c0*/  LDC.64 R2, c[0x0][0x238] ;  /* 0x00008e00ff027b82 */ /* 0x000e620000000a00 */
[C-C-:B----4-:R-:W-:Y:S01]  /*02d0*/  FFMA R4, R8.reuse, R4, R11.reuse ;  /* 0x0000000408047223 */ /* 0x150fe2000000000b */
[----:B------:R-:W-:-:S04]  /*02e0*/  FFMA R12, R8, R12, R11 ;  /* 0x0000000c080c7223 */ /* 0x000fc8000000000b */
[----:B------:R-:W-:Y:S02]  /*02f0*/  FSETP.GTU.AND P0, PT, R4, RZ, PT ;  /* 0x000000ff0400720b */ /* 0x000fe40003f0c000 */
[----:B------:R-:W-:Y:S02]  /*0300*/  FSETP.GTU.AND P1, PT, R12, RZ, PT ;  /* 0x000000ff0c00720b */ /* 0x000fe40003f2c000 */
[----:B------:R-:W-:Y:S02]  /*0310*/  FSEL R4, R4, RZ, P0 ;  /* 0x000000ff04047208 */ /* 0x000fe40000000000 */
[----:B------:R-:W-:Y:S02]  /*0320*/  FSEL R5, R12, RZ, P1 ;  /* 0x000000ff0c057208 */ /* 0x000fe40000800000 */
[----:B------:R-:W-:Y:S02]  /*0330*/  FSETP.GEU.AND P2, PT, R4, 6, PT ;  /* 0x40c000000400780b */ /* 0x000fe40003f4e000 */
[----:B------:R-:W-:-:S02]  /*0340*/  FSETP.GEU.AND P3, PT, R5, 6, PT ;  /* 0x40c000000500780b */ /* 0x000fc40003f6e000 */
[----:B------:R-:W-:Y:S02]  /*0350*/  FSETP.NAN.AND P0, PT, R4, R4, PT ;  /* 0x000000040400720b */ /* 0x000fe40003f08000 */
[----:B------:R-:W-:Y:S01]  /*0360*/  FSETP.NAN.AND P1, PT, R5, R5, PT ;  /* 0x000000050500720b */ /* 0x000fe20003f28000 */
[----:B-1----:R-:W-:-:S06]  /*0370*/  IMAD.WIDE R2, R0, 0x4, R2 ;  /* 0x0000000400027825 */ /* 0x002fcc00078e0202 */
[----:B------:R-:W-:Y:S02]  /*0380*/  @P2 SEL R4, R4, 0x40c00000, P0 ;  /* 0x40c0000004042807 */ /* 0x000fe40000000000 */
[----:B------:R-:W-:-:S05]  /*0390*/  @P3 SEL R5, R5, 0x40c00000, P1 ;  /* 0x40c0000005053807 */ /* 0x000fca0000800000 */
[----:B------:R-:W-:Y:S01]  /*03a0*/  STG.E.64 desc[UR4][R2.64], R4 ;  /* 0x0000000402007986 */ /* 0x000fe2000c101b04 */
[----:B------:R-:W-:Y:S05]  /*03b0*/  EXIT ;  /* 0x000000000000794d */ /* 0x000fea0003800000 */
.L_x_0:
[----:B------:R-:W-:-:S00]  /*03c0*/  BRA `(.L_x_0) ;  /* 0xfffffffc00fc7947 */ /* 0x000fc0000383ffff */
[----:B------:R-:W-:-:S00]  /*03d0*/  NOP ;  /* 0x0000000000007918 */ /* 0x000fc00000000000 */
        /* <DEDUP_REMOVED lines=10> */
.L_x_1:


//--------------------- .nv.global.init           --------------------------
	.section	.nv.global.init,"aw",@progbits
.nv.global.init:
	.type		_$_str,@object
	.size		_$_str,(_$_str_$_2 - _$_str)
_$_str:
        /*0000*/ 	.byte	0x5f, 0x5f, 0x43, 0x55, 0x44, 0x41, 0x5f, 0x46, 0x54, 0x5a, 0x00
	.type		_$_str_$_2,@object
	.size		_$_str_$_2,(.L_1 - _$_str_$_2)
_$_str_$_2:
        /*000b*/ 	.byte	0x5f, 0x5f, 0x43, 0x55, 0x44, 0x41, 0x5f, 0x50, 0x52, 0x45, 0x43, 0x5f, 0x53, 0x51, 0x52, 0x54
        /*001b*/ 	.byte	0x00
.L_1:


//--------------------- .nv.constant0.triton_poi_fused__native_batch_norm_legit_no_training_hardtanh_29 --------------------------
	.section	.nv.constant0.triton_poi_fused__native_batch_norm_legit_no_training_hardtanh_29,"a",@progbits
	.sectionflags	@""
	.align	4
.nv.constant0.triton_poi_fused__native_batch_norm_legit_no_training_hardtanh_29:
	.zero		580
